	.target	sm_90a

	.elftype	@"ET_EXEC"


//--------------------- .note.nv.tkinfo           --------------------------
	.section	.note.nv.tkinfo,"",@"SHT_NOTE"
	.sectionflags	@"SHF_NOTE_NV_TKINFO"
	.tkinfo
        /*0018*/ 	.word	0x00000002
        /*0030*/ 	.string	""
        /*0030*/ 	.string	"ptxas"
        /*0030*/ 	.string	"Cuda compilation tools, release 13.0, V13.0.88"
        /*0030*/ 	.string	"Build cuda_13.0.r13.0/compiler.36424714_0"
        /*0030*/ 	.string	"-v  -suppress-debug-info  -lineinfo  -arch sm_90a "



//--------------------- .note.nv.cuinfo           --------------------------
	.section	.note.nv.cuinfo,"",@"SHT_NOTE"
	.sectionflags	@"SHF_NOTE_NV_CUINFO"
        /*0018*/ 	.short	0x0002
        /*001a*/ 	.short	0x005a
        /*001c*/ 	.short	0x0082
	.zero		2


//--------------------- .nv.info                  --------------------------
	.section	.nv.info,"",@"SHT_CUDA_INFO"
	.align	4


	//----- nvinfo : EIATTR_REGCOUNT
	.align		4
        /*0000*/ 	.byte	0x04, 0x2f
        /*0002*/ 	.short	(.L_1 - .L_0)
	.align		4
.L_0:
        /*0004*/ 	.word	index@(gluon_mma)
        /*0008*/ 	.word	0x00000040


	//----- nvinfo : EIATTR_FRAME_SIZE
	.align		4
.L_1:
        /*000c*/ 	.byte	0x04, 0x11
        /*000e*/ 	.short	(.L_3 - .L_2)
	.align		4
.L_2:
        /*0010*/ 	.word	index@(gluon_mma)
        /*0014*/ 	.word	0x00000000


	//----- nvinfo : EIATTR_MIN_STACK_SIZE
	.align		4
.L_3:
        /*0018*/ 	.byte	0x04, 0x12
        /*001a*/ 	.short	(.L_5 - .L_4)
	.align		4
.L_4:
        /*001c*/ 	.word	index@(gluon_mma)
        /*0020*/ 	.word	0x00000000
.L_5:


//--------------------- .nv.compat                --------------------------
	.section	.nv.compat,"",@"SHT_CUDA_COMPAT_INFO"
	.align	4
        /*0000*/ 	.byte	0x02, 0x09, 0x01, 0x00, 0x02, 0x02, 0x04, 0x00, 0x02, 0x05, 0x05, 0x00, 0x03, 0x07, 0x01, 0x01
        /*0010*/ 	.byte	0x02, 0x03, 0x00, 0x00, 0x02, 0x06, 0x01, 0x00, 0x04, 0x0b, 0x08, 0x00, 0x00, 0x00, 0x00, 0x00
        /*0020*/ 	.byte	0x00, 0x00, 0x00, 0x00


//--------------------- .nv.info.gluon_mma        --------------------------
	.section	.nv.info.gluon_mma,"",@"SHT_CUDA_INFO"
	.sectionflags	@""
	.align	4


	//----- nvinfo : EIATTR_CUDA_API_VERSION
	.align		4
        /*0000*/ 	.byte	0x04, 0x37
        /*0002*/ 	.short	(.L_7 - .L_6)
.L_6:
        /*0004*/ 	.word	0x00000082


	//----- nvinfo : EIATTR_KPARAM_INFO
	.align		4
.L_7:
        /*0008*/ 	.byte	0x04, 0x17
        /*000a*/ 	.short	(.L_9 - .L_8)
.L_8:
        /*000c*/ 	.word	0x00000000
        /*0010*/ 	.short	0x0004
        /*0012*/ 	.short	0x0020
        /*0014*/ 	.byte	0x00, 0xf4, 0x21, 0x00


	//----- nvinfo : EIATTR_KPARAM_INFO
	.align		4
.L_9:
        /*0018*/ 	.byte	0x04, 0x17
        /*001a*/ 	.short	(.L_11 - .L_10)
.L_10:
        /*001c*/ 	.word	0x00000000
        /*0020*/ 	.short	0x0003
        /*0022*/ 	.short	0x0018
        /*0024*/ 	.byte	0x00, 0xf4, 0x21, 0x00


	//----- nvinfo : EIATTR_KPARAM_INFO
	.align		4
.L_11:
        /*0028*/ 	.byte	0x04, 0x17
        /*002a*/ 	.short	(.L_13 - .L_12)
.L_12:
        /*002c*/ 	.word	0x00000000
        /*0030*/ 	.short	0x0002
        /*0032*/ 	.short	0x0010
        /*0034*/ 	.byte	0x00, 0xf4, 0x21, 0x00


	//----- nvinfo : EIATTR_KPARAM_INFO
	.align		4
.L_13:
        /*0038*/ 	.byte	0x04, 0x17
        /*003a*/ 	.short	(.L_15 - .L_14)
.L_14:
        /*003c*/ 	.word	0x00000000
        /*0040*/ 	.short	0x0001
        /*0042*/ 	.short	0x0008
        /*0044*/ 	.byte	0x00, 0xf4, 0x21, 0x00


	//----- nvinfo : EIATTR_KPARAM_INFO
	.align		4
.L_15:
        /*0048*/ 	.byte	0x04, 0x17
        /*004a*/ 	.short	(.L_17 - .L_16)
.L_16:
        /*004c*/ 	.word	0x00000000
        /*0050*/ 	.short	0x0000
        /*0052*/ 	.short	0x0000
        /*0054*/ 	.byte	0x00, 0xf4, 0x21, 0x00


	//----- nvinfo : EIATTR_SPARSE_MMA_MASK
	.align		4
.L_17:
        /*0058*/ 	.byte	0x03, 0x50
        /*005a*/ 	.short	0x0000


	//----- nvinfo : EIATTR_MAXREG_COUNT
	.align		4
        /*005c*/ 	.byte	0x03, 0x1b
        /*005e*/ 	.short	0x00ff


	//----- nvinfo : EIATTR_NUM_BARRIERS
	.align		4
        /*0060*/ 	.byte	0x02, 0x4c
        /*0062*/ 	.byte	0x01
	.zero		1


	//----- nvinfo : EIATTR_MERCURY_ISA_VERSION
	.align		4
        /*0064*/ 	.byte	0x03, 0x5f
        /*0066*/ 	.short	0x0101


	//----- nvinfo : EIATTR_EXIT_INSTR_OFFSETS
	.align		4
        /*0068*/ 	.byte	0x04, 0x1c
        /*006a*/ 	.short	(.L_19 - .L_18)


	//   ....[0]....
.L_18:
        /*006c*/ 	.word	0x00001820


	//----- nvinfo : EIATTR_REQNTID
	.align		4
.L_19:
        /*0070*/ 	.byte	0x04, 0x10
        /*0072*/ 	.short	(.L_21 - .L_20)
.L_20:
        /*0074*/ 	.word	0x00000080
        /*0078*/ 	.word	0x00000001
        /*007c*/ 	.word	0x00000001


	//----- nvinfo : EIATTR_CBANK_PARAM_SIZE
	.align		4
.L_21:
        /*0080*/ 	.byte	0x03, 0x19
        /*0082*/ 	.short	0x0028


	//----- nvinfo : EIATTR_PARAM_CBANK
	.align		4
        /*0084*/ 	.byte	0x04, 0x0a
        /*0086*/ 	.short	(.L_23 - .L_22)
	.align		4
.L_22:
        /*0088*/ 	.word	index@(.nv.constant0.gluon_mma)
        /*008c*/ 	.short	0x0210
        /*008e*/ 	.short	0x0028


	//----- nvinfo : EIATTR_SW_WAR
	.align		4
.L_23:
        /*0090*/ 	.byte	0x04, 0x36
        /*0092*/ 	.short	(.L_25 - .L_24)
.L_24:
        /*0094*/ 	.word	0x00000008
.L_25:


//--------------------- .nv.callgraph             --------------------------
	.section	.nv.callgraph,"",@"SHT_CUDA_CALLGRAPH"
	.align	4
	.sectionentsize	8
	.align		4
        /*0000*/ 	.word	0x00000000
	.align		4
        /*0004*/ 	.word	0xffffffff
	.align		4
        /*0008*/ 	.word	0x00000000
	.align		4
        /*000c*/ 	.word	0xfffffffe
	.align		4
        /*0010*/ 	.word	0x00000000
	.align		4
        /*0014*/ 	.word	0xfffffffd
	.align		4
        /*0018*/ 	.word	0x00000000
	.align		4
        /*001c*/ 	.word	0xfffffffc


//--------------------- .text.gluon_mma           --------------------------
	.section	.text.gluon_mma,"ax",@progbits
	.align	128
        .global         gluon_mma
        .type           gluon_mma,@function
        .size           gluon_mma,(.L_x_1 - gluon_mma)
        .other          gluon_mma,@"STO_CUDA_ENTRY STV_DEFAULT"
gluon_mma:
.text.gluon_mma:
[----:B------:R-:W-:Y:S01]  /*0000*/  LDC R1, c[0x0][0x28] ;  /* 0x00000a00ff017b82 */ /* 0x000fe20000000800 */
[----:B------:R-:W0:Y:S07]  /*0010*/  S2R R8, SR_TID.X ;  /* 0x0000000000087919 */ /* 0x000e2e0000002100 */
[----:B------:R-:W1:Y:S01]  /*0020*/  LDC.64 R30, c[0x0][0x210] ;  /* 0x00008400ff1e7b82 */ /* 0x000e620000000a00 */
[----:B------:R-:W-:Y:S01]  /*0030*/  ULDC.64 UR14, c[0x0][0x208] ;  /* 0x00008200000e7ab9 */ /* 0x000fe20000000a00 */
[----:B0-----:R-:W-:-:S02]  /*0040*/  SHF.R.U32.HI R4, RZ, 0x5, R8 ;  /* 0x00000005ff047819 */ /* 0x001fc40000011608 */
[----:B------:R-:W-:Y:S02]  /*0050*/  LOP3.LUT R10, R8, 0x1f, RZ, 0xc0, !PT ;  /* 0x0000001f080a7812 */ /* 0x000fe400078ec0ff */
[----:B------:R-:W-:-:S04]  /*0060*/  SGXT.U32 R4, R4, 0x2 ;  /* 0x000000020404781a */ /* 0x000fc80000000000 */
[----:B------:R-:W-:-:S04]  /*0070*/  LOP3.LUT R59, R4, 0x8, RZ, 0xfc, !PT ;  /* 0x00000008043b7812 */ /* 0x000fc800078efcff */
[C---:B-1----:R-:W-:Y:S01]  /*0080*/  LEA R2, P0, R59.reuse, R30, 0x6 ;  /* 0x0000001e3b027211 */ /* 0x042fe200078030ff */
[----:B------:R-:W-:-:S05]  /*0090*/  IMAD.SHL.U32 R0, R59, 0x20, RZ ;  /* 0x000000203b007824 */ /* 0x000fca00078e00ff */
[----:B------:R-:W-:-:S03]  /*00a0*/  LEA.HI.X R3, R0, R31, RZ, 0x1, P0 ;  /* 0x0000001f00037211 */ /* 0x000fc600000f0cff */
[----:B------:R-:W-:-:S05]  /*00b0*/  IMAD.WIDE.U32 R2, R10, 0x2, R2 ;  /* 0x000000020a027825 */ /* 0x000fca00078e0002 */
[----:B------:R0:W2:Y:S01]  /*00c0*/  LDG.E.U16 R0, desc[UR14][R2.64] ;  /* 0x0000000e02007981 */ /* 0x0000a2000c1e1500 */
[----:B------:R-:W-:Y:S01]  /*00d0*/  LOP3.LUT R53, R4, 0x18, RZ, 0xfc, !PT ;  /* 0x0000001804357812 */ /* 0x000fe200078efcff */
[----:B------:R-:W-:Y:S01]  /*00e0*/  IMAD.SHL.U32 R9, R8, 0x2, RZ ;  /* 0x0000000208097824 */ /* 0x000fe200078e00ff */
[C---:B------:R-:W-:Y:S02]  /*00f0*/  LOP3.LUT R39, R4.reuse, 0x24, RZ, 0xfc, !PT ;  /* 0x0000002404277812 */ /* 0x040fe400078efcff */
[----:B------:R-:W-:Y:S01]  /*0100*/  SHF.R.S32.HI R5, RZ, 0x6, R8 ;  /* 0x00000006ff057819 */ /* 0x000fe20000011408 */
[C---:B------:R-:W-:Y:S01]  /*0110*/  IMAD.SHL.U32 R16, R53.reuse, 0x20, RZ ;  /* 0x0000002035107824 */ /* 0x040fe200078e00ff */
[----:B------:R-:W-:Y:S01]  /*0120*/  LEA R14, P2, R53, R30, 0x6 ;  /* 0x0000001e350e7211 */ /* 0x000fe200078430ff */
[----:B------:R-:W-:Y:S01]  /*0130*/  IMAD.SHL.U32 R28, R39, 0x20, RZ ;  /* 0x00000020271c7824 */ /* 0x000fe200078e00ff */
[----:B------:R-:W-:Y:S02]  /*0140*/  LOP3.LUT R55, R4, 0x10, RZ, 0xfc, !PT ;  /* 0x0000001004377812 */ /* 0x000fe400078efcff */
[----:B0-----:R-:W-:-:S02]  /*0150*/  SGXT R2, R5, 0x1 ;  /* 0x000000010502781a */ /* 0x001fc40000000200 */
[-C--:B------:R-:W-:Y:S01]  /*0160*/  LEA.HI.X R15, R16, R31.reuse, RZ, 0x1, P2 ;  /* 0x0000001f100f7211 */ /* 0x080fe200010f0cff */
[----:B------:R-:W-:Y:S01]  /*0170*/  IMAD.SHL.U32 R6, R55, 0x20, RZ ;  /* 0x0000002037067824 */ /* 0x000fe200078e00ff */
[----:B------:R-:W-:Y:S02]  /*0180*/  LEA R38, P2, R39, R30, 0x6 ;  /* 0x0000001e27267211 */ /* 0x000fe400078430ff */
[----:B------:R-:W-:Y:S01]  /*0190*/  LOP3.LUT R2, R2, 0x90, RZ, 0xc0, !PT ;  /* 0x0000009002027812 */ /* 0x000fe200078ec0ff */
[----:B------:R-:W0:Y:S01]  /*01a0*/  S2UR UR12, SR_CgaCtaId ;  /* 0x00000000000c79c3 */ /* 0x000e220000008800 */
[----:B------:R-:W-:Y:S01]  /*01b0*/  LEA.HI.X R39, R28, R31, RZ, 0x1, P2 ;  /* 0x0000001f1c277211 */ /* 0x000fe200010f0cff */
[----:B------:R-:W-:Y:S01]  /*01c0*/  UMOV UR4, 0x400 ;  /* 0x0000040000047882 */ /* 0x000fe20000000000 */
[----:B------:R-:W-:Y:S01]  /*01d0*/  LOP3.LUT R9, R2, 0x7e, R9, 0x78, !PT ;  /* 0x0000007e02097812 */ /* 0x000fe200078e7809 */
[----:B------:R-:W-:Y:S01]  /*01e0*/  IMAD.WIDE.U32 R14, R10, 0x2, R14 ;  /* 0x000000020a0e7825 */ /* 0x000fe200078e000e */
[----:B------:R-:W-:-:S02]  /*01f0*/  LOP3.LUT R2, R4, 0x4, RZ, 0xfc, !PT ;  /* 0x0000000404027812 */ /* 0x000fc400078efcff */
[----:B------:R-:W-:Y:S01]  /*0200*/  LOP3.LUT R11, R8, 0x60, RZ, 0xc0, !PT ;  /* 0x00000060080b7812 */ /* 0x000fe200078ec0ff */
[----:B------:R-:W1:Y:S01]  /*0210*/  LDC.64 R28, c[0x0][0x218] ;  /* 0x00008600ff1c7b82 */ /* 0x000e620000000a00 */
[----:B------:R-:W-:Y:S02]  /*0220*/  LEA R12, P1, R55, R30, 0x6 ;  /* 0x0000001e370c7211 */ /* 0x000fe400078230ff */
[C---:B------:R-:W-:Y:S01]  /*0230*/  LOP3.LUT R57, R4.reuse, 0x28, RZ, 0xfc, !PT ;  /* 0x0000002804397812 */ /* 0x040fe200078efcff */
[----:B------:R-:W-:Y:S01]  /*0240*/  IMAD.SHL.U32 R58, R11, 0x2, RZ ;  /* 0x000000020b3a7824 */ /* 0x000fe200078e00ff */
[C---:B------:R-:W-:Y:S02]  /*0250*/  LOP3.LUT R23, R4.reuse, 0x20, RZ, 0xfc, !PT ;  /* 0x0000002004177812 */ /* 0x040fe400078efcff */
[C---:B------:R-:W-:Y:S02]  /*0260*/  LOP3.LUT R17, R4.reuse, 0x30, RZ, 0xfc, !PT ;  /* 0x0000003004117812 */ /* 0x040fe400078efcff */
[----:B------:R-:W-:-:S02]  /*0270*/  LOP3.LUT R5, R4, 0x38, RZ, 0xfc, !PT ;  /* 0x0000003804057812 */ /* 0x000fc400078efcff */
[C---:B------:R-:W-:Y:S02]  /*0280*/  LOP3.LUT R21, R4.reuse, 0xc, RZ, 0xfc, !PT ;  /* 0x0000000c04157812 */ /* 0x040fe400078efcff */
[C---:B------:R-:W-:Y:S02]  /*0290*/  LOP3.LUT R35, R4.reuse, 0x14, RZ, 0xfc, !PT ;  /* 0x0000001404237812 */ /* 0x040fe400078efcff */
[C---:B------:R-:W-:Y:S02]  /*02a0*/  LOP3.LUT R49, R4.reuse, 0x1c, RZ, 0xfc, !PT ;  /* 0x0000001c04317812 */ /* 0x040fe400078efcff */
[C---:B------:R-:W-:Y:S02]  /*02b0*/  LOP3.LUT R19, R4.reuse, 0x2c, RZ, 0xfc, !PT ;  /* 0x0000002c04137812 */ /* 0x040fe400078efcff */
[C---:B------:R-:W-:Y:S02]  /*02c0*/  LOP3.LUT R7, R4.reuse, 0x34, RZ, 0xfc, !PT ;  /* 0x0000003404077812 */ /* 0x040fe400078efcff */
[----:B------:R-:W-:Y:S01]  /*02d0*/  LOP3.LUT R3, R4, 0x3c, RZ, 0xfc, !PT ;  /* 0x0000003c04037812 */ /* 0x000fe200078efcff */
[----:B------:R-:W-:Y:S01]  /*02e0*/  IMAD.SHL.U32 R4, R2, 0x20, RZ ;  /* 0x0000002002047824 */ /* 0x000fe200078e00ff */
[-C--:B------:R-:W-:Y:S01]  /*02f0*/  LEA.HI.X R13, R6, R31.reuse, RZ, 0x1, P1 ;  /* 0x0000001f060d7211 */ /* 0x080fe200008f0cff */
[----:B------:R-:W-:Y:S01]  /*0300*/  IMAD.WIDE.U32 R38, R10, 0x2, R38 ;  /* 0x000000020a267825 */ /* 0x000fe200078e0026 */
[-C--:B------:R-:W-:Y:S01]  /*0310*/  LEA R50, P1, R2, R30.reuse, 0x6 ;  /* 0x0000001e02327211 */ /* 0x080fe200078230ff */
[----:B0-----:R-:W-:Y:S01]  /*0320*/  ULEA UR12, UR12, UR4, 0x18 ;  /* 0x000000040c0c7291 */ /* 0x001fe2000f8ec03f */
[CC--:B------:R-:W-:Y:S01]  /*0330*/  LEA R36, P3, R57.reuse, R30.reuse, 0x6 ;  /* 0x0000001e39247211 */ /* 0x0c0fe200078630ff */
[----:B------:R-:W-:Y:S01]  /*0340*/  IMAD.SHL.U32 R32, R57, 0x20, RZ ;  /* 0x0000002039207824 */ /* 0x000fe200078e00ff */
[-C--:B------:R-:W-:Y:S01]  /*0350*/  LEA.HI.X R51, R4, R31.reuse, RZ, 0x1, P1 ;  /* 0x0000001f04337211 */ /* 0x080fe200008f0cff */
[C---:B------:R-:W-:Y:S01]  /*0360*/  IMAD.SHL.U32 R52, R5.reuse, 0x20, RZ ;  /* 0x0000002005347824 */ /* 0x040fe200078e00ff */
[-C--:B------:R-:W-:Y:S01]  /*0370*/  IADD3 R26, P0, R58, R30.reuse, RZ ;  /* 0x0000001e3a1a7210 */ /* 0x080fe20007f1e0ff */
[----:B------:R-:W-:Y:S01]  /*0380*/  IMAD.WIDE.U32 R12, R10, 0x2, R12 ;  /* 0x000000020a0c7825 */ /* 0x000fe200078e000c */
[-C--:B------:R-:W-:Y:S01]  /*0390*/  LEA R24, P5, R5, R30.reuse, 0x6 ;  /* 0x0000001e05187211 */ /* 0x080fe200078a30ff */
[----:B------:R-:W3:Y:S01]  /*03a0*/  LDG.E.U16 R14, desc[UR14][R14.64] ;  /* 0x0000000e0e0e7981 */ /* 0x000ee2000c1e1500 */
[-C--:B------:R-:W-:Y:S01]  /*03b0*/  LEA.HI.X R37, R32, R31.reuse, RZ, 0x1, P3 ;  /* 0x0000001f20257211 */ /* 0x080fe200018f0cff */
[----:B------:R-:W-:Y:S01]  /*03c0*/  IMAD.SHL.U32 R20, R23, 0x20, RZ ;  /* 0x0000002017147824 */ /* 0x000fe200078e00ff */
[-C--:B------:R-:W-:Y:S01]  /*03d0*/  LEA.HI.X R27, R11, R31.reuse, RZ, 0x1, P0 ;  /* 0x0000001f0b1b7211 */ /* 0x080fe200000f0cff */
[----:B------:R-:W-:Y:S01]  /*03e0*/  IMAD.SHL.U32 R42, R17, 0x20, RZ ;  /* 0x00000020112a7824 */ /* 0x000fe200078e00ff */
[-C--:B------:R-:W-:Y:S01]  /*03f0*/  LEA R22, P4, R23, R30.reuse, 0x6 ;  /* 0x0000001e17167211 */ /* 0x080fe200078830ff */
[----:B------:R-:W-:Y:S01]  /*0400*/  IMAD.SHL.U32 R6, R21, 0x20, RZ ;  /* 0x0000002015067824 */ /* 0x000fe200078e00ff */
[-C--:B------:R-:W-:Y:S01]  /*0410*/  LEA R40, P6, R17, R30.reuse, 0x6 ;  /* 0x0000001e11287211 */ /* 0x080fe200078c30ff */
[----:B------:R-:W-:Y:S01]  /*0420*/  IMAD.SHL.U32 R48, R7, 0x20, RZ ;  /* 0x0000002007307824 */ /* 0x000fe200078e00ff */
[-C--:B------:R-:W-:Y:S01]  /*0430*/  LEA.HI.X R25, R52, R31.reuse, RZ, 0x1, P5 ;  /* 0x0000001f34197211 */ /* 0x080fe200028f0cff */
[C---:B------:R-:W-:Y:S01]  /*0440*/  IMAD.WIDE.U32 R50, R10.reuse, 0x2, R50 ;  /* 0x000000020a327825 */ /* 0x040fe200078e0032 */
[-C--:B------:R-:W-:Y:S01]  /*0450*/  LEA R60, P0, R21, R30.reuse, 0x6 ;  /* 0x0000001e153c7211 */ /* 0x080fe200078030ff */
[----:B------:R-:W4:Y:S01]  /*0460*/  LDG.E.U16 R12, desc[UR14][R12.64] ;  /* 0x0000000e0c0c7981 */ /* 0x000f22000c1e1500 */
[----:B------:R-:W-:Y:S01]  /*0470*/  LEA R32, P5, R7, R30, 0x6 ;  /* 0x0000001e07207211 */ /* 0x000fe200078a30ff */
[----:B------:R-:W-:Y:S01]  /*0480*/  IMAD.WIDE.U32 R36, R10, 0x2, R36 ;  /* 0x000000020a247825 */ /* 0x000fe200078e0024 */
[----:B------:R-:W-:-:S02]  /*0490*/  LEA.HI.X R23, R20, R31, RZ, 0x1, P4 ;  /* 0x0000001f14177211 */ /* 0x000fc400020f0cff */
[-C--:B------:R-:W-:Y:S01]  /*04a0*/  LEA.HI.X R41, R42, R31.reuse, RZ, 0x1, P6 ;  /* 0x0000001f2a297211 */ /* 0x080fe200030f0cff */
[C---:B------:R-:W-:Y:S01]  /*04b0*/  IMAD.SHL.U32 R16, R35.reuse, 0x20, RZ ;  /* 0x0000002023107824 */ /* 0x040fe200078e00ff */
[-C--:B------:R-:W-:Y:S01]  /*04c0*/  LEA R46, P4, R35, R30.reuse, 0x6 ;  /* 0x0000001e232e7211 */ /* 0x080fe200078830ff */
[C---:B------:R-:W-:Y:S01]  /*04d0*/  IMAD.SHL.U32 R18, R49.reuse, 0x20, RZ ;  /* 0x0000002031127824 */ /* 0x040fe200078e00ff */
[-C--:B------:R-:W-:Y:S01]  /*04e0*/  LEA R44, P3, R49, R30.reuse, 0x6 ;  /* 0x0000001e312c7211 */ /* 0x080fe200078630ff */
[C---:B------:R-:W-:Y:S01]  /*04f0*/  IMAD.SHL.U32 R34, R19.reuse, 0x20, RZ ;  /* 0x0000002013227824 */ /* 0x040fe200078e00ff */
[-C--:B------:R-:W-:Y:S01]  /*0500*/  LEA R42, P6, R19, R30.reuse, 0x6 ;  /* 0x0000001e132a7211 */ /* 0x080fe200078c30ff */
[C---:B------:R-:W-:Y:S01]  /*0510*/  IMAD.SHL.U32 R4, R3.reuse, 0x20, RZ ;  /* 0x0000002003047824 */ /* 0x040fe200078e00ff */
[-C--:B------:R-:W-:Y:S01]  /*0520*/  LEA.HI.X R61, R6, R31.reuse, RZ, 0x1, P0 ;  /* 0x0000001f063d7211 */ /* 0x080fe200000f0cff */
[----:B------:R1:W5:Y:S01]  /*0530*/  LDG.E.U16 R13, desc[UR14][R50.64] ;  /* 0x0000000e320d7981 */ /* 0x000362000c1e1500 */
[-C--:B------:R-:W-:Y:S01]  /*0540*/  LEA.HI.X R33, R48, R31.reuse, RZ, 0x1, P5 ;  /* 0x0000001f30217211 */ /* 0x080fe200028f0cff */
[----:B------:R-:W-:Y:S01]  /*0550*/  IMAD.SHL.U32 R56, R2, 0x40, RZ ;  /* 0x0000004002387824 */ /* 0x000fe200078e00ff */
[----:B------:R-:W-:Y:S01]  /*0560*/  LEA R30, P1, R3, R30, 0x6 ;  /* 0x0000001e031e7211 */ /* 0x000fe200078230ff */
[----:B------:R-:W-:Y:S01]  /*0570*/  IMAD.WIDE.U32 R24, R10, 0x2, R24 ;  /* 0x000000020a187825 */ /* 0x000fe200078e0018 */
[-C--:B------:R-:W-:Y:S01]  /*0580*/  LEA.HI.X R47, R16, R31.reuse, RZ, 0x1, P4 ;  /* 0x0000001f102f7211 */ /* 0x080fe200020f0cff */
[----:B------:R-:W5:Y:S01]  /*0590*/  LDG.E.U16 R36, desc[UR14][R36.64] ;  /* 0x0000000e24247981 */ /* 0x000f62000c1e1500 */
[-C--:B------:R-:W-:Y:S01]  /*05a0*/  LEA.HI.X R45, R18, R31.reuse, RZ, 0x1, P3 ;  /* 0x0000001f122d7211 */ /* 0x080fe200018f0cff */
[----:B------:R-:W-:Y:S01]  /*05b0*/  IMAD.WIDE.U32 R26, R10, 0x2, R26 ;  /* 0x000000020a1a7825 */ /* 0x000fe200078e001a */
[----:B-1----:R-:W-:Y:S01]  /*05c0*/  LEA R50, P0, R11, R28, 0x2 ;  /* 0x0000001c0b327211 */ /* 0x002fe200078010ff */
[----:B------:R-:W5:Y:S01]  /*05d0*/  LDG.E.U16 R24, desc[UR14][R24.64] ;  /* 0x0000000e18187981 */ /* 0x000f62000c1e1500 */
[-C--:B------:R-:W-:Y:S01]  /*05e0*/  LEA.HI.X R43, R34, R31.reuse, RZ, 0x1, P6 ;  /* 0x0000001f222b7211 */ /* 0x080fe200030f0cff */
[----:B------:R-:W-:Y:S01]  /*05f0*/  IMAD.WIDE.U32 R32, R10, 0x2, R32 ;  /* 0x000000020a207825 */ /* 0x000fe200078e0020 */
[----:B------:R-:W-:Y:S01]  /*0600*/  LEA.HI.X R31, R4, R31, RZ, 0x1, P1 ;  /* 0x0000001f041f7211 */ /* 0x000fe200008f0cff */
[----:B------:R-:W5:Y:S01]  /*0610*/  LDG.E.U16 R26, desc[UR14][R26.64] ;  /* 0x0000000e1a1a7981 */ /* 0x000f62000c1e1500 */
[----:B------:R-:W-:-:S03]  /*0620*/  LEA.HI.X R51, R58, R29, RZ, 0x1, P0 ;  /* 0x0000001d3a337211 */ /* 0x000fc600000f0cff */
[----:B------:R0:W5:Y:S01]  /*0630*/  LDG.E.U16 R37, desc[UR14][R38.64] ;  /* 0x0000000e26257981 */ /* 0x000162000c1e1500 */
[----:B------:R-:W-:-:S03]  /*0640*/  IMAD.WIDE.U32 R22, R10, 0x2, R22 ;  /* 0x000000020a167825 */ /* 0x000fc600078e0016 */
[----:B------:R1:W5:Y:S01]  /*0650*/  LDG.E.U16 R25, desc[UR14][R32.64] ;  /* 0x0000000e20197981 */ /* 0x000362000c1e1500 */
[----:B------:R-:W-:-:S03]  /*0660*/  IMAD.WIDE.U32 R40, R10, 0x2, R40 ;  /* 0x000000020a287825 */ /* 0x000fc600078e0028 */
[----:B------:R-:W5:Y:S01]  /*0670*/  LDG.E.U16 R22, desc[UR14][R22.64] ;  /* 0x0000000e16167981 */ /* 0x000f62000c1e1500 */
[-C--:B0-----:R-:W-:Y:S01]  /*0680*/  LEA R38, P0, R2, R28.reuse, 0x7 ;  /* 0x0000001c02267211 */ /* 0x081fe200078038ff */
[----:B------:R-:W-:Y:S02]  /*0690*/  IMAD.WIDE.U32 R30, R10, 0x2, R30 ;  /* 0x000000020a1e7825 */ /* 0x000fe400078e001e */
[----:B------:R-:W5:Y:S01]  /*06a0*/  LDG.E.U16 R20, desc[UR14][R40.64] ;  /* 0x0000000e28147981 */ /* 0x000f62000c1e1500 */
[-C--:B------:R-:W-:Y:S01]  /*06b0*/  LEA.HI.X R39, R56, R29.reuse, RZ, 0x1, P0 ;  /* 0x0000001d38277211 */ /* 0x080fe200000f0cff */
[C---:B------:R-:W-:Y:S01]  /*06c0*/  IMAD.SHL.U32 R2, R21.reuse, 0x40, RZ ;  /* 0x0000004015027824 */ /* 0x040fe200078e00ff */
[-C--:B-1----:R-:W-:Y:S01]  /*06d0*/  LEA R32, P0, R21, R28.reuse, 0x7 ;  /* 0x0000001c15207211 */ /* 0x082fe200078038ff */
[----:B------:R-:W-:Y:S01]  /*06e0*/  IMAD.WIDE.U32 R46, R10, 0x2, R46 ;  /* 0x000000020a2e7825 */ /* 0x000fe200078e002e */
[----:B------:R0:W5:Y:S02]  /*06f0*/  LDG.E.U16 R23, desc[UR14][R30.64] ;  /* 0x0000000e1e177981 */ /* 0x000164000c1e1500 */
[----:B------:R-:W-:Y:S01]  /*0700*/  LEA.HI.X R33, R2, R29, RZ, 0x1, P0 ;  /* 0x0000001d02217211 */ /* 0x000fe200000f0cff */
[----:B------:R-:W-:Y:S01]  /*0710*/  IMAD.SHL.U32 R16, R59, 0x40, RZ ;  /* 0x000000403b107824 */ /* 0x000fe200078e00ff */
[----:B------:R1:W5:Y:S01]  /*0720*/  LDG.E.U16 R41, desc[UR14][R46.64] ;  /* 0x0000000e2e297981 */ /* 0x000362000c1e1500 */
[----:B------:R-:W-:Y:S01]  /*0730*/  IMAD.WIDE.U32 R44, R10, 0x2, R44 ;  /* 0x000000020a2c7825 */ /* 0x000fe200078e002c */
[----:B0-----:R-:W-:-:S03]  /*0740*/  LEA R30, P0, R55, R28, 0x7 ;  /* 0x0000001c371e7211 */ /* 0x001fc600078038ff */
[C---:B------:R-:W-:Y:S01]  /*0750*/  IMAD.WIDE.U32 R42, R10.reuse, 0x2, R42 ;  /* 0x000000020a2a7825 */ /* 0x040fe200078e002a */
[----:B------:R-:W5:Y:S01]  /*0760*/  LDG.E.U16 R40, desc[UR14][R44.64] ;  /* 0x0000000e2c287981 */ /* 0x000f62000c1e1500 */
[-C--:B-1----:R-:W-:Y:S02]  /*0770*/  LEA R46, P1, R59, R28.reuse, 0x7 ;  /* 0x0000001c3b2e7211 */ /* 0x082fe400078238ff */
[----:B------:R-:W-:Y:S01]  /*0780*/  IMAD.WIDE.U32 R38, R10, 0x2, R38 ;  /* 0x000000020a267825 */ /* 0x000fe200078e0026 */
[----:B------:R-:W5:Y:S01]  /*0790*/  LDG.E.U16 R27, desc[UR14][R42.64] ;  /* 0x0000000e2a1b7981 */ /* 0x000f62000c1e1500 */
[-C--:B------:R-:W-:Y:S02]  /*07a0*/  LEA.HI.X R47, R16, R29.reuse, RZ, 0x1, P1 ;  /* 0x0000001d102f7211 */ /* 0x080fe400008f0cff */
[C---:B------:R-:W-:Y:S01]  /*07b0*/  IMAD.SHL.U32 R4, R35.reuse, 0x40, RZ ;  /* 0x0000004023047824 */ /* 0x040fe200078e00ff */
[----:B------:R-:W-:Y:S01]  /*07c0*/  LEA R34, P1, R35, R28, 0x7 ;  /* 0x0000001c23227211 */ /* 0x000fe200078238ff */
[----:B------:R-:W-:Y:S01]  /*07d0*/  IMAD.SHL.U32 R18, R53, 0x40, RZ ;  /* 0x0000004035127824 */ /* 0x000fe200078e00ff */
[----:B------:R-:W5:Y:S01]  /*07e0*/  LDG.E.U16 R44, desc[UR14][R38.64+0x40] ;  /* 0x0000400e262c7981 */ /* 0x000f62000c1e1500 */
[----:B------:R-:W-:Y:S01]  /*07f0*/  IMAD.SHL.U32 R6, R49, 0x40, RZ ;  /* 0x0000004031067824 */ /* 0x000fe200078e00ff */
[----:B------:R-:W-:-:S02]  /*0800*/  LEA.HI.X R35, R4, R29, RZ, 0x1, P1 ;  /* 0x0000001d04237211 */ /* 0x000fc400008f0cff */
[----:B------:R0:W5:Y:S01]  /*0810*/  LDG.E.U16 R43, desc[UR14][R38.64] ;  /* 0x0000000e262b7981 */ /* 0x000162000c1e1500 */
[----:B------:R-:W-:-:S04]  /*0820*/  IMAD.WIDE.U32 R50, R10, 0x2, R50 ;  /* 0x000000020a327825 */ /* 0x000fc800078e0032 */
[C---:B------:R-:W-:Y:S01]  /*0830*/  IMAD.WIDE.U32 R60, R10.reuse, 0x2, R60 ;  /* 0x000000020a3c7825 */ /* 0x040fe200078e003c */
[----:B------:R-:W5:Y:S03]  /*0840*/  LDG.E.U16 R21, desc[UR14][R50.64] ;  /* 0x0000000e32157981 */ /* 0x000f66000c1e1500 */
[C---:B------:R-:W-:Y:S01]  /*0850*/  IMAD.WIDE.U32 R46, R10.reuse, 0x2, R46 ;  /* 0x000000020a2e7825 */ /* 0x040fe200078e002e */
[----:B------:R-:W5:Y:S03]  /*0860*/  LDG.E.U16 R42, desc[UR14][R50.64+0x40] ;  /* 0x0000400e322a7981 */ /* 0x000f66000c1e1500 */
[C---:B------:R-:W-:Y:S01]  /*0870*/  IMAD.WIDE.U32 R32, R10.reuse, 0x2, R32 ;  /* 0x000000020a207825 */ /* 0x040fe200078e0020 */
[----:B------:R-:W5:Y:S03]  /*0880*/  LDG.E.U16 R15, desc[UR14][R60.64] ;  /* 0x0000000e3c0f7981 */ /* 0x000f66000c1e1500 */
[----:B------:R-:W-:Y:S01]  /*0890*/  IMAD.WIDE.U32 R34, R10, 0x2, R34 ;  /* 0x000000020a227825 */ /* 0x000fe200078e0022 */
[----:B------:R-:W5:Y:S04]  /*08a0*/  LDG.E.U16 R45, desc[UR14][R46.64] ;  /* 0x0000000e2e2d7981 */ /* 0x000f68000c1e1500 */
[----:B------:R-:W5:Y:S04]  /*08b0*/  LDG.E.U16 R48, desc[UR14][R46.64+0x40] ;  /* 0x0000400e2e307981 */ /* 0x000f68000c1e1500 */
[----:B------:R-:W5:Y:S04]  /*08c0*/  LDG.E.U16 R50, desc[UR14][R32.64] ;  /* 0x0000000e20327981 */ /* 0x000f68000c1e1500 */
[----:B------:R-:W5:Y:S04]  /*08d0*/  LDG.E.U16 R51, desc[UR14][R32.64+0x40] ;  /* 0x0000400e20337981 */ /* 0x000f68000c1e1500 */
[----:B------:R-:W5:Y:S04]  /*08e0*/  LDG.E.U16 R47, desc[UR14][R34.64] ;  /* 0x0000000e222f7981 */ /* 0x000f68000c1e1500 */
[----:B------:R-:W5:Y:S04]  /*08f0*/  LDG.E.U16 R59, desc[UR14][R34.64+0x40] ;  /* 0x0000400e223b7981 */ /* 0x000f68000c1e1500 */
[----:B--2---:R1:W-:Y:S02]  /*0900*/  STS.U16 [R9+UR12+0x200], R0 ;  /* 0x0002000009007988 */ /* 0x0043e4000800040c */
[----:B-1----:R-:W-:-:S05]  /*0910*/  IMAD.SHL.U32 R0, R55, 0x40, RZ ;  /* 0x0000004037007824 */ /* 0x002fca00078e00ff */
[----:B------:R-:W-:-:S03]  /*0920*/  LEA.HI.X R31, R0, R29, RZ, 0x1, P0 ;  /* 0x0000001d001f7211 */ /* 0x000fc600000f0cff */
[----:B0-----:R-:W-:Y:S01]  /*0930*/  IMAD.WIDE.U32 R38, R10, 0x2, R30 ;  /* 0x000000020a267825 */ /* 0x001fe200078e001e */
[-C--:B------:R-:W-:Y:S02]  /*0940*/  LEA R30, P0, R53, R28.reuse, 0x7 ;  /* 0x0000001c351e7211 */ /* 0x080fe400078038ff */
[----:B------:R-:W-:Y:S02]  /*0950*/  LEA R28, P1, R49, R28, 0x7 ;  /* 0x0000001c311c7211 */ /* 0x000fe400078238ff */
[-C--:B------:R-:W-:Y:S01]  /*0960*/  LEA.HI.X R31, R18, R29.reuse, RZ, 0x1, P0 ;  /* 0x0000001d121f7211 */ /* 0x080fe200000f0cff */
[----:B------:R-:W2:Y:S01]  /*0970*/  LDG.E.U16 R46, desc[UR14][R38.64] ;  /* 0x0000000e262e7981 */ /* 0x000ea2000c1e1500 */
[----:B------:R-:W-:Y:S01]  /*0980*/  LEA.HI.X R29, R6, R29, RZ, 0x1, P1 ;  /* 0x0000001d061d7211 */ /* 0x000fe200008f0cff */
[C---:B------:R-:W-:Y:S02]  /*0990*/  IMAD.WIDE.U32 R30, R10.reuse, 0x2, R30 ;  /* 0x000000020a1e7825 */ /* 0x040fe400078e001e */
[----:B------:R-:W2:Y:S02]  /*09a0*/  LDG.E.U16 R52, desc[UR14][R38.64+0x40] ;  /* 0x0000400e26347981 */ /* 0x000ea4000c1e1500 */
[----:B------:R-:W-:-:S02]  /*09b0*/  IMAD.WIDE.U32 R28, R10, 0x2, R28 ;  /* 0x000000020a1c7825 */ /* 0x000fc400078e001c */
[----:B------:R-:W2:Y:S04]  /*09c0*/  LDG.E.U16 R60, desc[UR14][R30.64] ;  /* 0x0000000e1e3c7981 */ /* 0x000ea8000c1e1500 */
[----:B------:R-:W2:Y:S04]  /*09d0*/  LDG.E.U16 R61, desc[UR14][R30.64+0x40] ;  /* 0x0000400e1e3d7981 */ /* 0x000ea8000c1e1500 */
[----:B------:R-:W2:Y:S04]  /*09e0*/  LDG.E.U16 R32, desc[UR14][R28.64] ;  /* 0x0000000e1c207981 */ /* 0x000ea8000c1e1500 */
[----:B------:R-:W2:Y:S01]  /*09f0*/  LDG.E.U16 R33, desc[UR14][R28.64+0x40] ;  /* 0x0000400e1c217981 */ /* 0x000ea2000c1e1500 */
[----:B------:R-:W-:Y:S01]  /*0a00*/  IMAD R10, R11, 0x2, R10 ;  /* 0x000000020b0a7824 */ /* 0x000fe200078e020a */
[----:B------:R-:W-:-:S03]  /*0a10*/  SHF.R.U32.HI R11, RZ, 0x1, R11 ;  /* 0x00000001ff0b7819 */ /* 0x000fc6000001160b */
[----:B------:R-:W-:-:S05]  /*0a20*/  IMAD.SHL.U32 R10, R10, 0x2, RZ ;  /* 0x000000020a0a7824 */ /* 0x000fca00078e00ff */
[----:B------:R-:W-:Y:S02]  /*0a30*/  LOP3.LUT R11, R10, R11, RZ, 0x3c, !PT ;  /* 0x0000000b0a0b7212 */ /* 0x000fe400078e3cff */
[----:B------:R-:W-:Y:S01]  /*0a40*/  LOP3.LUT R10, R9, 0x20, RZ, 0x3c, !PT ;  /* 0x00000020090a7812 */ /* 0x000fe200078e3cff */
[----:B---3--:R-:W-:Y:S04]  /*0a50*/  STS.U16 [R9+UR12+0x600], R14 ;  /* 0x0006000e09007988 */ /* 0x008fe8000800040c */
[----:B----4-:R-:W-:Y:S01]  /*0a60*/  STS.U16 [R9+UR12+0x400], R12 ;  /* 0x0004000c09007988 */ /* 0x010fe2000800040c */
[----:B------:R-:W-:-:S03]  /*0a70*/  UIADD3 UR4, UR12, 0x1000, URZ ;  /* 0x000010000c047890 */ /* 0x000fc6000fffe03f */
[----:B-----5:R-:W-:Y:S04]  /*0a80*/  STS.U16 [R9+UR12+0xa00], R36 ;  /* 0x000a002409007988 */ /* 0x020fe8000800040c */
[----:B------:R-:W-:Y:S04]  /*0a90*/  STS.U16 [R9+UR12+0xe00], R24 ;  /* 0x000e001809007988 */ /* 0x000fe8000800040c */
[----:B------:R-:W-:Y:S04]  /*0aa0*/  STS.U16 [R9+UR12], R26 ;  /* 0x0000001a09007988 */ /* 0x000fe8000800040c */
[----:B------:R-:W-:Y:S04]  /*0ab0*/  STS.U16 [R9+UR12+0x800], R22 ;  /* 0x0008001609007988 */ /* 0x000fe8000800040c */
        /* <DEDUP_REMOVED lines=18> */
[----:B------:R-:W-:Y:S01]  /*0be0*/  STS.U16 [R11+UR12+0x1a00], R59 ;  /* 0x001a003b0b007988 */ /* 0x000fe2000800040c */
[----:B------:R-:W-:-:S02]  /*0bf0*/  USHF.R.U32.HI UR5, URZ, 0x4, UR12 ;  /* 0x000000043f057899 */ /* 0x000fc4000801160c */
[----:B------:R-:W-:Y:S02]  /*0c00*/  USHF.R.U32.HI UR6, URZ, 0x4, UR4 ;  /* 0x000000043f067899 */ /* 0x000fe40008011604 */
[----:B------:R-:W-:Y:S02]  /*0c10*/  USGXT.U32 UR4, UR5, 0xe ;  /* 0x0000000e0504789a */ /* 0x000fe40008000000 */
[----:B------:R-:W-:Y:S01]  /*0c20*/  USGXT.U32 UR6, UR6, 0xe ;  /* 0x0000000e0606789a */ /* 0x000fe20008000000 */
[----:B------:R-:W-:Y:S01]  /*0c30*/  UMOV UR5, 0x80000020 ;  /* 0x8000002000057882 */ /* 0x000fe20000000000 */
[----:B------:R-:W-:Y:S01]  /*0c40*/  UMOV UR7, 0x40000040 ;  /* 0x4000004000077882 */ /* 0x000fe20000000000 */
[----:B------:R-:W-:Y:S01]  /*0c50*/  UMOV UR8, 0xfffffffe ;  /* 0xfffffffe00087882 */ /* 0x000fe20000000000 */
[----:B------:R-:W-:Y:S01]  /*0c60*/  UMOV UR9, 0x7fffffdf ;  /* 0x7fffffdf00097882 */ /* 0x000fe20000000000 */
[----:B------:R-:W-:Y:S01]  /*0c70*/  UMOV UR10, 0x80 ;  /* 0x00000080000a7882 */ /* 0x000fe20000000000 */
[----:B------:R-:W-:Y:S01]  /*0c80*/  UMOV UR11, 0x40000040 ;  /* 0x40000040000b7882 */ /* 0x000fe20000000000 */
[----:B--2---:R-:W-:Y:S04]  /*0c90*/  STS.U16 [R11+UR12+0x1800], R46 ;  /* 0x0018002e0b007988 */ /* 0x004fe8000800040c */
[----:B------:R-:W-:Y:S04]  /*0ca0*/  STS.U16 [R11+UR12+0x1840], R52 ;  /* 0x001840340b007988 */ /* 0x000fe8000800040c */
[----:B------:R-:W-:Y:S04]  /*0cb0*/  STS.U16 [R11+UR12+0x1c00], R60 ;  /* 0x001c003c0b007988 */ /* 0x000fe8000800040c */
[----:B------:R-:W-:Y:S04]  /*0cc0*/  STS.U16 [R11+UR12+0x1c40], R61 ;  /* 0x001c403d0b007988 */ /* 0x000fe8000800040c */
[----:B------:R-:W-:Y:S04]  /*0cd0*/  STS.U16 [R11+UR12+0x1e40], R32 ;  /* 0x001e40200b007988 */ /* 0x000fe8000800040c */
[----:B------:R0:W-:Y:S01]  /*0ce0*/  STS.U16 [R11+UR12+0x1e00], R33 ;  /* 0x001e00210b007988 */ /* 0x0001e2000800040c */
[----:B------:R-:W-:Y:S06]  /*0cf0*/  BAR.SYNC.DEFER_BLOCKING 0x0 ;  /* 0x0000000000007b1d */ /* 0x000fec0000010000 */
[----:B0-----:R-:W-:-:S06]  /*0d00*/  WARPGROUP.ARRIVE ;  /* 0x00000000000079c5 */ /* 0x001fcc0000000000 */
[----:B------:R-:W-:Y:S01]  /*0d10*/  HGMMA.64x64x16.F32.BF16 R24, gdesc[UR4].tnspB, RZ, !UPT ;  /* 0x40e00000041879f0 */ /* 0x000fe2000c7018ff */
[----:B------:R-:W-:Y:S01]  /*0d20*/  UMOV UR5, URZ ;  /* 0x0000003f00057c82 */ /* 0x000fe20008000000 */
[----:B------:R-:W-:Y:S01]  /*0d30*/  UMOV UR7, URZ ;  /* 0x0000003f00077c82 */ /* 0x000fe20008000000 */
[----:B------:R-:W-:Y:S02]  /*0d40*/  UIADD3.64 UR4, UR4, -UR8, URZ ;  /* 0x8000000804047297 */ /* 0x000fe4000fffe03f */
[----:B------:R-:W-:-:S09]  /*0d50*/  UIADD3.64 UR6, UR6, UR10, URZ ;  /* 0x0000000a06067297 */ /* 0x000fd2000fffe03f */
[----:B------:R-:W-:Y:S01]  /*0d60*/  HGMMA.64x64x16.F32.BF16 R24, gdesc[UR4].tnspB, R24, gsb0 ;  /* 0x40e00000041879f0 */ /* 0x000fe20008001818 */
[C---:B------:R-:W-:Y:S02]  /*0d70*/  IMAD.SHL.U32 R9, R8.reuse, 0x20, RZ ;  /* 0x0000002008097824 */ /* 0x040fe400078e00ff */
[----:B------:R-:W-:-:S03]  /*0d80*/  IMAD.SHL.U32 R10, R8, 0x10, RZ ;  /* 0x00000010080a7824 */ /* 0x000fc600078e00ff */
[----:B------:R-:W-:Y:S02]  /*0d90*/  LOP3.LUT R9, R9, 0x60, RZ, 0xc0, !PT ;  /* 0x0000006009097812 */ /* 0x000fe400078ec0ff */
[----:B------:R-:W-:Y:S02]  /*0da0*/  SHF.R.S32.HI R59, RZ, 0x2, R8 ;  /* 0x00000002ff3b7819 */ /* 0x000fe40000011408 */
[----:B------:R-:W-:Y:S02]  /*0db0*/  LOP3.LUT R12, R9, 0x780, R10, 0xf8, !PT ;  /* 0x00000780090c7812 */ /* 0x000fe400078ef80a */
[C---:B------:R-:W-:Y:S02]  /*0dc0*/  LOP3.LUT R9, R8.reuse, 0x40, RZ, 0xc0, !PT ;  /* 0x0000004008097812 */ /* 0x040fe400078ec0ff */
[----:B------:R-:W-:Y:S02]  /*0dd0*/  SGXT R59, R59, 0x1 ;  /* 0x000000013b3b781a */ /* 0x000fe40000000200 */
[----:B------:R-:W-:Y:S01]  /*0de0*/  R2UR UR4, R9 ;  /* 0x00000000090472ca */ /* 0x000fe200000e0000 */
[----:B------:R-:W-:Y:S01]  /*0df0*/  IMAD.SHL.U32 R9, R8, 0x100, RZ ;  /* 0x0000010008097824 */ /* 0x000fe200078e00ff */
[----:B------:R-:W-:-:S04]  /*0e00*/  LOP3.LUT R59, R12, 0x2010, R59, 0xf8, !PT ;  /* 0x000020100c3b7812 */ /* 0x000fc800078ef83b */
[----:B------:R-:W-:-:S04]  /*0e10*/  LOP3.LUT R9, R9, 0x1800, RZ, 0xc0, !PT ;  /* 0x0000180009097812 */ /* 0x000fc800078ec0ff */
[----:B------:R-:W-:Y:S01]  /*0e20*/  LOP3.LUT R21, R9, 0x70, R10, 0xf8, !PT ;  /* 0x0000007009157812 */ /* 0x000fe200078ef80a */
[----:B------:R-:W-:Y:S02]  /*0e30*/  WARPGROUP.DEPBAR.LE gsb0, 0x0 ;  /* 0x00008000000079c5 */ /* 0x000fe40000010000 */
[----:B------:R-:W-:Y:S02]  /*0e40*/  IMAD.MOV.U32 R12, RZ, RZ, R24 ;  /* 0x000000ffff0c7224 */ /* 0x000fe400078e0018 */
[----:B------:R-:W-:Y:S02]  /*0e50*/  IMAD.MOV.U32 R13, RZ, RZ, R26 ;  /* 0x000000ffff0d7224 */ /* 0x000fe400078e001a */
[----:B------:R-:W-:Y:S02]  /*0e60*/  IMAD.MOV.U32 R14, RZ, RZ, R40 ;  /* 0x000000ffff0e7224 */ /* 0x000fe400078e0028 */
[----:B------:R-:W-:Y:S01]  /*0e70*/  IMAD.MOV.U32 R15, RZ, RZ, R42 ;  /* 0x000000ffff0f7224 */ /* 0x000fe200078e002a */
[----:B------:R-:W-:Y:S01]  /*0e80*/  BAR.SYNC.DEFER_BLOCKING 0x0 ;  /* 0x0000000000007b1d */ /* 0x000fe20000010000 */
[----:B------:R-:W-:Y:S01]  /*0e90*/  SHF.R.S32.HI R40, RZ, 0x5, R8 ;  /* 0x00000005ff287819 */ /* 0x000fe20000011408 */
[----:B------:R-:W-:-:S02]  /*0ea0*/  IMAD.MOV.U32 R8, RZ, RZ, R28 ;  /* 0x000000ffff087224 */ /* 0x000fc400078e001c */
[----:B------:R-:W-:Y:S01]  /*0eb0*/  IMAD.MOV.U32 R9, RZ, RZ, R30 ;  /* 0x000000ffff097224 */ /* 0x000fe200078e001e */
[----:B------:R-:W-:Y:S01]  /*0ec0*/  SGXT R40, R40, 0x1 ;  /* 0x000000012828781a */ /* 0x000fe20000000200 */
[----:B------:R-:W-:Y:S02]  /*0ed0*/  IMAD.MOV.U32 R10, RZ, RZ, R44 ;  /* 0x000000ffff0a7224 */ /* 0x000fe400078e002c */
[----:B------:R-:W-:Y:S01]  /*0ee0*/  IMAD.MOV.U32 R11, RZ, RZ, R46 ;  /* 0x000000ffff0b7224 */ /* 0x000fe200078e002e */
[----:B------:R-:W-:Y:S01]  /*0ef0*/  LOP3.LUT R40, R21, 0x2010, R40, 0x78, !PT ;  /* 0x0000201015287812 */ /* 0x000fe200078e7828 */
[----:B------:R-:W-:Y:S02]  /*0f00*/  IMAD.MOV.U32 R24, RZ, RZ, R25 ;  /* 0x000000ffff187224 */ /* 0x000fe400078e0019 */
[----:B------:R-:W-:Y:S02]  /*0f10*/  IMAD.MOV.U32 R20, RZ, RZ, R36 ;  /* 0x000000ffff147224 */ /* 0x000fe400078e0024 */
[----:B------:R-:W-:-:S02]  /*0f20*/  IMAD.MOV.U32 R21, RZ, RZ, R38 ;  /* 0x000000ffff157224 */ /* 0x000fc400078e0026 */
[----:B------:R-:W-:Y:S02]  /*0f30*/  IMAD.MOV.U32 R22, RZ, RZ, R52 ;  /* 0x000000ffff167224 */ /* 0x000fe400078e0034 */
[----:B------:R-:W-:Y:S01]  /*0f40*/  IMAD.MOV.U32 R23, RZ, RZ, R54 ;  /* 0x000000ffff177224 */ /* 0x000fe200078e0036 */
[----:B------:R0:W-:Y:S01]  /*0f50*/  STS.128 [R59+UR12], R12 ;  /* 0x0000000c3b007988 */ /* 0x0001e20008000c0c */
[----:B------:R-:W-:-:S03]  /*0f60*/  IMAD.MOV.U32 R25, RZ, RZ, R27 ;  /* 0x000000ffff197224 */ /* 0x000fc600078e001b */
[----:B------:R1:W-:Y:S01]  /*0f70*/  STS.128 [R59+UR12+0x800], R8 ;  /* 0x000800083b007988 */ /* 0x0003e20008000c0c */
[----:B------:R-:W-:Y:S02]  /*0f80*/  IMAD.MOV.U32 R26, RZ, RZ, R41 ;  /* 0x000000ffff1a7224 */ /* 0x000fe400078e0029 */
[----:B------:R-:W-:Y:S02]  /*0f90*/  IMAD.MOV.U32 R27, RZ, RZ, R43 ;  /* 0x000000ffff1b7224 */ /* 0x000fe400078e002b */
[----:B------:R-:W-:Y:S02]  /*0fa0*/  IMAD.MOV.U32 R28, RZ, RZ, R37 ;  /* 0x000000ffff1c7224 */ /* 0x000fe400078e0025 */
[----:B0-----:R-:W-:Y:S02]  /*0fb0*/  IMAD.MOV.U32 R12, RZ, RZ, R32 ;  /* 0x000000ffff0c7224 */ /* 0x001fe400078e0020 */
[----:B------:R-:W-:Y:S02]  /*0fc0*/  IMAD.MOV.U32 R13, RZ, RZ, R34 ;  /* 0x000000ffff0d7224 */ /* 0x000fe400078e0022 */
[----:B------:R-:W-:-:S02]  /*0fd0*/  IMAD.MOV.U32 R14, RZ, RZ, R48 ;  /* 0x000000ffff0e7224 */ /* 0x000fc400078e0030 */
[----:B------:R-:W-:Y:S01]  /*0fe0*/  IMAD.MOV.U32 R15, RZ, RZ, R50 ;  /* 0x000000ffff0f7224 */ /* 0x000fe200078e0032 */
[----:B------:R-:W-:Y:S01]  /*0ff0*/  LOP3.LUT R48, R59, 0x10, RZ, 0x3c, !PT ;  /* 0x000000103b307812 */ /* 0x000fe200078e3cff */
[----:B-1----:R-:W-:Y:S02]  /*1000*/  IMAD.MOV.U32 R8, RZ, RZ, R29 ;  /* 0x000000ffff087224 */ /* 0x002fe400078e001d */
[----:B------:R-:W-:Y:S01]  /*1010*/  IMAD.MOV.U32 R9, RZ, RZ, R31 ;  /* 0x000000ffff097224 */ /* 0x000fe200078e001f */
[----:B------:R0:W-:Y:S01]  /*1020*/  STS.128 [R59+UR12+0x1000], R12 ;  /* 0x0010000c3b007988 */ /* 0x0001e20008000c0c */
[----:B------:R-:W-:Y:S02]  /*1030*/  IMAD.MOV.U32 R10, RZ, RZ, R45 ;  /* 0x000000ffff0a7224 */ /* 0x000fe400078e002d */
[----:B------:R-:W-:Y:S02]  /*1040*/  IMAD.MOV.U32 R11, RZ, RZ, R47 ;  /* 0x000000ffff0b7224 */ /* 0x000fe400078e002f */
[----:B------:R-:W-:Y:S01]  /*1050*/  IMAD.MOV.U32 R30, RZ, RZ, R53 ;  /* 0x000000ffff1e7224 */ /* 0x000fe200078e0035 */
[----:B------:R-:W-:Y:S01]  /*1060*/  STS.128 [R59+UR12+0x1800], R20 ;  /* 0x001800143b007988 */ /* 0x000fe20008000c0c */
[----:B------:R-:W-:Y:S01]  /*1070*/  IMAD.MOV.U32 R29, RZ, RZ, R39 ;  /* 0x000000ffff1d7224 */ /* 0x000fe200078e0027 */
[----:B------:R-:W-:Y:S01]  /*1080*/  ULEA UR4, UR4, UR12, 0x1 ;  /* 0x0000000c04047291 */ /* 0x000fe2000f8e083f */
[----:B------:R-:W-:Y:S01]  /*1090*/  IMAD.MOV.U32 R31, RZ, RZ, R55 ;  /* 0x000000ffff1f7224 */ /* 0x000fe200078e0037 */
[----:B------:R1:W-:Y:S01]  /*10a0*/  STS.128 [R48+UR12], R24 ;  /* 0x0000001830007988 */ /* 0x0003e20008000c0c */
[----:B------:R-:W2:Y:S01]  /*10b0*/  LDC.64 R44, c[0x0][0x220] ;  /* 0x00008800ff2c7b82 */ /* 0x000ea20000000a00 */
[----:B0-----:R-:W-:-:S02]  /*10c0*/  IMAD.MOV.U32 R12, RZ, RZ, R33 ;  /* 0x000000ffff0c7224 */ /* 0x001fc400078e0021 */
[----:B------:R-:W-:Y:S02]  /*10d0*/  IMAD.MOV.U32 R13, RZ, RZ, R35 ;  /* 0x000000ffff0d7224 */ /* 0x000fe400078e0023 */
[----:B------:R-:W-:Y:S02]  /*10e0*/  IMAD.MOV.U32 R14, RZ, RZ, R49 ;  /* 0x000000ffff0e7224 */ /* 0x000fe400078e0031 */
[----:B------:R-:W-:Y:S01]  /*10f0*/  IMAD.MOV.U32 R15, RZ, RZ, R51 ;  /* 0x000000ffff0f7224 */ /* 0x000fe200078e0033 */
[----:B------:R0:W-:Y:S04]  /*1100*/  STS.128 [R48+UR12+0x800], R8 ;  /* 0x0008000830007988 */ /* 0x0001e80008000c0c */
[----:B------:R3:W-:Y:S04]  /*1110*/  STS.128 [R48+UR12+0x1000], R12 ;  /* 0x0010000c30007988 */ /* 0x0007e80008000c0c */
[----:B------:R-:W-:Y:S01]  /*1120*/  STS.128 [R48+UR12+0x1800], R28 ;  /* 0x0018001c30007988 */ /* 0x000fe20008000c0c */
[----:B------:R-:W-:Y:S06]  /*1130*/  BAR.SYNC.DEFER_BLOCKING 0x0 ;  /* 0x0000000000007b1d */ /* 0x000fec0000010000 */
[----:B------:R-:W4:Y:S01]  /*1140*/  S2R R42, SR_TID.X ;  /* 0x00000000002a7919 */ /* 0x000f220000002100 */
[----:B------:R-:W5:Y:S04]  /*1150*/  LDS.128 R32, [R40+UR4] ;  /* 0x0000000428207984 */ /* 0x000f680008000c00 */
[----:B------:R-:W5:Y:S04]  /*1160*/  LDS.128 R36, [R40+UR4+0x100] ;  /* 0x0001000428247984 */ /* 0x000f680008000c00 */
[----:B------:R-:W5:Y:S01]  /*1170*/  LDS.128 R20, [R40+UR4+0x200] ;  /* 0x0002000428147984 */ /* 0x000f620008000c00 */
[----:B----4-:R-:W-:-:S02]  /*1180*/  SHF.R.U32.HI R41, RZ, 0x5, R42 ;  /* 0x00000005ff297819 */ /* 0x010fc4000001162a */
[----:B------:R-:W-:Y:S02]  /*1190*/  LOP3.LUT R47, R42, 0x60, RZ, 0xc0, !PT ;  /* 0x000000602a2f7812 */ /* 0x000fe400078ec0ff */
[----:B-1----:R-:W-:Y:S02]  /*11a0*/  SGXT.U32 R26, R41, 0x2 ;  /* 0x00000002291a781a */ /* 0x002fe40000000000 */
[-C--:B--2---:R-:W-:Y:S02]  /*11b0*/  LEA R46, P0, R47, R44.reuse, 0x3 ;  /* 0x0000002c2f2e7211 */ /* 0x084fe400078018ff */
[----:B0-----:R-:W-:Y:S02]  /*11c0*/  LOP3.LUT R11, R26, 0x4, RZ, 0xfc, !PT ;  /* 0x000000041a0b7812 */ /* 0x001fe400078efcff */
[----:B------:R-:W-:Y:S02]  /*11d0*/  LEA.HI.X R47, R58, R45, RZ, 0x2, P0 ;  /* 0x0000002d3a2f7211 */ /* 0x000fe400000f14ff */
[----:B------:R-:W-:-:S02]  /*11e0*/  LEA R10, P0, R11, R44, 0x8 ;  /* 0x0000002c0b0a7211 */ /* 0x000fc400078040ff */
[----:B---3--:R-:W-:Y:S02]  /*11f0*/  LOP3.LUT R13, R26, 0x8, RZ, 0xfc, !PT ;  /* 0x000000081a0d7812 */ /* 0x008fe400078efcff */
[----:B------:R-:W-:Y:S02]  /*1200*/  LEA.HI.X R11, R56, R45, RZ, 0x2, P0 ;  /* 0x0000002d380b7211 */ /* 0x000fe400000f14ff */
[C---:B------:R-:W-:Y:S02]  /*1210*/  LOP3.LUT R15, R26.reuse, 0xc, RZ, 0xfc, !PT ;  /* 0x0000000c1a0f7812 */ /* 0x040fe400078efcff */
[----:B------:R-:W-:Y:S02]  /*1220*/  LEA R12, P0, R13, R44, 0x8 ;  /* 0x0000002c0d0c7211 */ /* 0x000fe400078040ff */
[----:B------:R-:W-:Y:S02]  /*1230*/  LOP3.LUT R25, R26, 0x10, RZ, 0xfc, !PT ;  /* 0x000000101a197812 */ /* 0x000fe400078efcff */
[----:B------:R-:W-:-:S02]  /*1240*/  LOP3.LUT R42, R42, 0x1f, RZ, 0xc0, !PT ;  /* 0x0000001f2a2a7812 */ /* 0x000fc400078ec0ff */
[-C--:B------:R-:W-:Y:S02]  /*1250*/  LEA R14, P1, R15, R44.reuse, 0x8 ;  /* 0x0000002c0f0e7211 */ /* 0x080fe400078240ff */
[-C--:B------:R-:W-:Y:S02]  /*1260*/  LEA.HI.X R13, R16, R45.reuse, RZ, 0x2, P0 ;  /* 0x0000002d100d7211 */ /* 0x080fe400000f14ff */
[----:B------:R-:W-:Y:S01]  /*1270*/  LEA R24, P0, R25, R44, 0x8 ;  /* 0x0000002c19187211 */ /* 0x000fe200078040ff */
[----:B------:R-:W-:Y:S01]  /*1280*/  IMAD.WIDE.U32 R8, R42, 0x4, R46 ;  /* 0x000000042a087825 */ /* 0x000fe200078e002e */
[-C--:B------:R-:W-:Y:S02]  /*1290*/  LEA.HI.X R15, R2, R45.reuse, RZ, 0x2, P1 ;  /* 0x0000002d020f7211 */ /* 0x080fe400008f14ff */
[----:B------:R-:W-:Y:S01]  /*12a0*/  LEA.HI.X R25, R0, R45, RZ, 0x2, P0 ;  /* 0x0000002d00197211 */ /* 0x000fe200000f14ff */
[C---:B------:R-:W-:Y:S01]  /*12b0*/  IMAD.WIDE.U32 R10, R42.reuse, 0x4, R10 ;  /* 0x000000042a0a7825 */ /* 0x040fe200078e000a */
[----:B-----5:R-:W-:Y:S03]  /*12c0*/  STG.E desc[UR14][R8.64], R32 ;  /* 0x0000002008007986 */ /* 0x020fe6000c10190e */
[----:B------:R-:W-:Y:S01]  /*12d0*/  IMAD.WIDE.U32 R12, R42, 0x4, R12 ;  /* 0x000000042a0c7825 */ /* 0x000fe200078e000c */
[----:B------:R0:W-:Y:S01]  /*12e0*/  STG.E desc[UR14][R8.64+0x80], R34 ;  /* 0x0000802208007986 */ /* 0x0001e2000c10190e */
[----:B------:R-:W-:-:S02]  /*12f0*/  LOP3.LUT R27, R26, 0x18, RZ, 0xfc, !PT ;  /* 0x000000181a1b7812 */ /* 0x000fc400078efcff */
[----:B------:R-:W-:Y:S01]  /*1300*/  IMAD.WIDE.U32 R14, R42, 0x4, R14 ;  /* 0x000000042a0e7825 */ /* 0x000fe200078e000e */
[----:B------:R-:W-:Y:S01]  /*1310*/  STG.E desc[UR14][R10.64], R36 ;  /* 0x000000240a007986 */ /* 0x000fe2000c10190e */
[----:B------:R-:W-:Y:S02]  /*1320*/  LOP3.LUT R31, R26, 0x1c, RZ, 0xfc, !PT ;  /* 0x0000001c1a1f7812 */ /* 0x000fe400078efcff */
[----:B------:R-:W-:Y:S01]  /*1330*/  IMAD.WIDE.U32 R24, R42, 0x4, R24 ;  /* 0x000000042a187825 */ /* 0x000fe200078e0018 */
[----:B------:R1:W-:Y:S01]  /*1340*/  STG.E desc[UR14][R10.64+0x80], R38 ;  /* 0x000080260a007986 */ /* 0x0003e2000c10190e */
[C---:B------:R-:W-:Y:S02]  /*1350*/  LOP3.LUT R29, R26.reuse, 0x20, RZ, 0xfc, !PT ;  /* 0x000000201a1d7812 */ /* 0x040fe400078efcff */
[----:B0-----:R-:W-:Y:S01]  /*1360*/  LOP3.LUT R9, R26, 0x14, RZ, 0xfc, !PT ;  /* 0x000000141a097812 */ /* 0x001fe200078efcff */
[----:B------:R-:W-:Y:S01]  /*1370*/  STG.E desc[UR14][R12.64], R33 ;  /* 0x000000210c007986 */ /* 0x000fe2000c10190e */
[----:B------:R-:W-:-:S03]  /*1380*/  LEA R30, P0, R31, R44, 0x8 ;  /* 0x0000002c1f1e7211 */ /* 0x000fc600078040ff */
[----:B------:R-:W-:Y:S01]  /*1390*/  STG.E desc[UR14][R12.64+0x80], R35 ;  /* 0x000080230c007986 */ /* 0x000fe2000c10190e */
[----:B-1----:R-:W-:-:S03]  /*13a0*/  LOP3.LUT R11, R26, 0x24, RZ, 0xfc, !PT ;  /* 0x000000241a0b7812 */ /* 0x002fc600078efcff */
[----:B------:R-:W-:Y:S01]  /*13b0*/  STG.E desc[UR14][R14.64], R37 ;  /* 0x000000250e007986 */ /* 0x000fe2000c10190e */
[----:B------:R-:W-:-:S03]  /*13c0*/  LEA R26, P6, R27, R44, 0x8 ;  /* 0x0000002c1b1a7211 */ /* 0x000fc600078c40ff */
[----:B------:R-:W-:Y:S01]  /*13d0*/  STG.E desc[UR14][R14.64+0x80], R39 ;  /* 0x000080270e007986 */ /* 0x000fe2000c10190e */
[----:B------:R-:W-:Y:S01]  /*13e0*/  IMAD.SHL.U32 R54, R29, 0x40, RZ ;  /* 0x000000401d367824 */ /* 0x000fe200078e00ff */
[C---:B------:R-:W-:Y:S02]  /*13f0*/  LEA R2, P2, R11.reuse, R44, 0x8 ;  /* 0x0000002c0b027211 */ /* 0x040fe400078440ff */
[----:B------:R0:W-:Y:S01]  /*1400*/  STG.E desc[UR14][R24.64], R20 ;  /* 0x0000001418007986 */ /* 0x0001e2000c10190e */
[----:B------:R-:W-:-:S03]  /*1410*/  IMAD.SHL.U32 R16, R11, 0x40, RZ ;  /* 0x000000400b107824 */ /* 0x000fc600078e00ff */
[----:B------:R1:W-:Y:S01]  /*1420*/  STG.E desc[UR14][R24.64+0x80], R22 ;  /* 0x0000801618007986 */ /* 0x0003e2000c10190e */
[-C--:B------:R-:W-:Y:S01]  /*1430*/  LEA R28, P1, R29, R44.reuse, 0x8 ;  /* 0x0000002c1d1c7211 */ /* 0x080fe200078240ff */
[----:B------:R-:W-:Y:S01]  /*1440*/  IMAD.SHL.U32 R32, R57, 0x40, RZ ;  /* 0x0000004039207824 */ /* 0x000fe200078e00ff */
[-C--:B------:R-:W-:Y:S01]  /*1450*/  LEA.HI.X R27, R18, R45.reuse, RZ, 0x2, P6 ;  /* 0x0000002d121b7211 */ /* 0x080fe200030f14ff */
[----:B------:R-:W-:Y:S01]  /*1460*/  IMAD.SHL.U32 R34, R19, 0x40, RZ ;  /* 0x0000004013227824 */ /* 0x000fe200078e00ff */
[----:B------:R-:W-:Y:S01]  /*1470*/  LEA.HI.X R31, R6, R45, RZ, 0x2, P0 ;  /* 0x0000002d061f7211 */ /* 0x000fe200000f14ff */
[----:B------:R-:W-:Y:S01]  /*1480*/  IMAD.SHL.U32 R0, R5, 0x40, RZ ;  /* 0x0000004005007824 */ /* 0x000fe200078e00ff */
[CC--:B------:R-:W-:Y:S01]  /*1490*/  LEA R48, P6, R7.reuse, R44.reuse, 0x8 ;  /* 0x0000002c07307211 */ /* 0x0c0fe200078c40ff */
[----:B0-----:R-:W-:Y:S01]  /*14a0*/  IMAD.SHL.U32 R20, R7, 0x40, RZ ;  /* 0x0000004007147824 */ /* 0x001fe200078e00ff */
[-C--:B------:R-:W-:Y:S01]  /*14b0*/  LEA R36, P3, R57, R44.reuse, 0x8 ;  /* 0x0000002c39247211 */ /* 0x080fe200078640ff */
[----:B------:R-:W-:Y:S01]  /*14c0*/  LDS.128 R12, [R40+UR4+0x500] ;  /* 0x00050004280c7984 */ /* 0x000fe20008000c00 */
[----:B-1----:R-:W-:-:S03]  /*14d0*/  LEA R24, P5, R9, R44, 0x8 ;  /* 0x0000002c09187211 */ /* 0x002fc600078a40ff */
[----:B------:R-:W0:Y:S01]  /*14e0*/  LDS.128 R8, [R40+UR4+0x300] ;  /* 0x0003000428087984 */ /* 0x000e220008000c00 */
[-C--:B------:R-:W-:Y:S02]  /*14f0*/  LEA R50, P0, R5, R44.reuse, 0x8 ;  /* 0x0000002c05327211 */ /* 0x080fe400078040ff */
[-C--:B------:R-:W-:Y:S02]  /*1500*/  LEA.HI.X R25, R4, R45.reuse, RZ, 0x2, P5 ;  /* 0x0000002d04197211 */ /* 0x080fe400028f14ff */
[-C--:B------:R-:W-:Y:S01]  /*1510*/  LEA R38, P4, R19, R44.reuse, 0x8 ;  /* 0x0000002c13267211 */ /* 0x080fe200078840ff */
[----:B------:R-:W1:Y:S01]  /*1520*/  LDS.128 R4, [R40+UR4+0x400] ;  /* 0x0004000428047984 */ /* 0x000e620008000c00 */
[-C--:B------:R-:W-:Y:S01]  /*1530*/  LEA R46, P5, R17, R44.reuse, 0x8 ;  /* 0x0000002c112e7211 */ /* 0x080fe200078a40ff */
[----:B------:R-:W-:Y:S01]  /*1540*/  IMAD.SHL.U32 R22, R3, 0x40, RZ ;  /* 0x0000004003167824 */ /* 0x000fe200078e00ff */
[----:B------:R-:W-:Y:S01]  /*1550*/  LEA.HI.X R29, R54, R45, RZ, 0x2, P1 ;  /* 0x0000002d361d7211 */ /* 0x000fe200008f14ff */
[----:B------:R-:W-:Y:S01]  /*1560*/  IMAD.SHL.U32 R52, R17, 0x40, RZ ;  /* 0x0000004011347824 */ /* 0x000fe200078e00ff */
[----:B------:R-:W-:-:S02]  /*1570*/  LEA R44, P1, R3, R44, 0x8 ;  /* 0x0000002c032c7211 */ /* 0x000fc400078240ff */
[-C--:B------:R-:W-:Y:S02]  /*1580*/  LEA.HI.X R3, R16, R45.reuse, RZ, 0x2, P2 ;  /* 0x0000002d10037211 */ /* 0x080fe400010f14ff */
[-C--:B------:R-:W-:Y:S01]  /*1590*/  LEA.HI.X R37, R32, R45.reuse, RZ, 0x2, P3 ;  /* 0x0000002d20257211 */ /* 0x080fe200018f14ff */
[----:B------:R-:W2:Y:S01]  /*15a0*/  LDS.128 R16, [R40+UR4+0x600] ;  /* 0x0006000428107984 */ /* 0x000ea20008000c00 */
[----:B------:R-:W-:-:S03]  /*15b0*/  LEA.HI.X R39, R34, R45, RZ, 0x2, P4 ;  /* 0x0000002d22277211 */ /* 0x000fc600020f14ff */
[----:B------:R-:W3:Y:S01]  /*15c0*/  LDS.128 R32, [R40+UR4+0x700] ;  /* 0x0007000428207984 */ /* 0x000ee20008000c00 */
[----:B------:R-:W-:Y:S01]  /*15d0*/  IMAD.WIDE.U32 R24, R42, 0x4, R24 ;  /* 0x000000042a187825 */ /* 0x000fe200078e0018 */
[----:B------:R-:W-:-:S03]  /*15e0*/  LEA.HI.X R47, R52, R45, RZ, 0x2, P5 ;  /* 0x0000002d342f7211 */ /* 0x000fc600028f14ff */
[----:B------:R-:W-:Y:S01]  /*15f0*/  IMAD.WIDE.U32 R26, R42, 0x4, R26 ;  /* 0x000000042a1a7825 */ /* 0x000fe200078e001a */
[----:B------:R-:W-:-:S03]  /*1600*/  LEA.HI.X R49, R20, R45, RZ, 0x2, P6 ;  /* 0x0000002d14317211 */ /* 0x000fc600030f14ff */
[----:B------:R-:W-:Y:S01]  /*1610*/  IMAD.WIDE.U32 R30, R42, 0x4, R30 ;  /* 0x000000042a1e7825 */ /* 0x000fe200078e001e */
[----:B------:R-:W-:-:S03]  /*1620*/  LEA.HI.X R51, R0, R45, RZ, 0x2, P0 ;  /* 0x0000002d00337211 */ /* 0x000fc600000f14ff */
[----:B------:R-:W-:Y:S01]  /*1630*/  IMAD.WIDE.U32 R28, R42, 0x4, R28 ;  /* 0x000000042a1c7825 */ /* 0x000fe200078e001c */
[----:B------:R-:W-:-:S03]  /*1640*/  LEA.HI.X R45, R22, R45, RZ, 0x2, P1 ;  /* 0x0000002d162d7211 */ /* 0x000fc600008f14ff */
[C---:B------:R-:W-:Y:S01]  /*1650*/  IMAD.WIDE.U32 R2, R42.reuse, 0x4, R2 ;  /* 0x000000042a027825 */ /* 0x040fe200078e0002 */
[----:B0-----:R-:W-:Y:S03]  /*1660*/  STG.E desc[UR14][R24.64], R8 ;  /* 0x0000000818007986 */ /* 0x001fe6000c10190e */
[C---:B------:R-:W-:Y:S01]  /*1670*/  IMAD.WIDE.U32 R36, R42.reuse, 0x4, R36 ;  /* 0x000000042a247825 */ /* 0x040fe200078e0024 */
[----:B------:R-:W-:Y:S03]  /*1680*/  STG.E desc[UR14][R24.64+0x80], R10 ;  /* 0x0000800a18007986 */ /* 0x000fe6000c10190e */
        /* <DEDUP_REMOVED lines=8> */
[----:B------:R-:W-:Y:S01]  /*1710*/  IMAD.WIDE.U32 R44, R42, 0x4, R44 ;  /* 0x000000042a2c7825 */ /* 0x000fe200078e002c */
[----:B-1----:R-:W-:Y:S04]  /*1720*/  STG.E desc[UR14][R28.64], R4 ;  /* 0x000000041c007986 */ /* 0x002fe8000c10190e */
[----:B------:R-:W-:Y:S04]  /*1730*/  STG.E desc[UR14][R28.64+0x80], R6 ;  /* 0x000080061c007986 */ /* 0x000fe8000c10190e */
[----:B------:R-:W-:Y:S04]  /*1740*/  STG.E desc[UR14][R2.64], R12 ;  /* 0x0000000c02007986 */ /* 0x000fe8000c10190e */
[----:B------:R-:W-:Y:S04]  /*1750*/  STG.E desc[UR14][R2.64+0x80], R14 ;  /* 0x0000800e02007986 */ /* 0x000fe8000c10190e */
[----:B------:R-:W-:Y:S04]  /*1760*/  STG.E desc[UR14][R36.64], R5 ;  /* 0x0000000524007986 */ /* 0x000fe8000c10190e */
[----:B------:R-:W-:Y:S04]  /*1770*/  STG.E desc[UR14][R36.64+0x80], R7 ;  /* 0x0000800724007986 */ /* 0x000fe8000c10190e */
[----:B------:R-:W-:Y:S04]  /*1780*/  STG.E desc[UR14][R38.64], R13 ;  /* 0x0000000d26007986 */ /* 0x000fe8000c10190e */
[----:B------:R-:W-:Y:S04]  /*1790*/  STG.E desc[UR14][R38.64+0x80], R15 ;  /* 0x0000800f26007986 */ /* 0x000fe8000c10190e */
[----:B--2---:R-:W-:Y:S04]  /*17a0*/  STG.E desc[UR14][R46.64], R16 ;  /* 0x000000102e007986 */ /* 0x004fe8000c10190e */
[----:B------:R-:W-:Y:S04]  /*17b0*/  STG.E desc[UR14][R46.64+0x80], R18 ;  /* 0x000080122e007986 */ /* 0x000fe8000c10190e */
[----:B---3--:R-:W-:Y:S04]  /*17c0*/  STG.E desc[UR14][R48.64], R32 ;  /* 0x0000002030007986 */ /* 0x008fe8000c10190e */
[----:B------:R-:W-:Y:S04]  /*17d0*/  STG.E desc[UR14][R48.64+0x80], R34 ;  /* 0x0000802230007986 */ /* 0x000fe8000c10190e */
[----:B------:R-:W-:Y:S04]  /*17e0*/  STG.E desc[UR14][R50.64], R17 ;  /* 0x0000001132007986 */ /* 0x000fe8000c10190e */
[----:B------:R-:W-:Y:S04]  /*17f0*/  STG.E desc[UR14][R50.64+0x80], R19 ;  /* 0x0000801332007986 */ /* 0x000fe8000c10190e */
[----:B------:R-:W-:Y:S04]  /*1800*/  STG.E desc[UR14][R44.64], R33 ;  /* 0x000000212c007986 */ /* 0x000fe8000c10190e */
[----:B------:R-:W-:Y:S01]  /*1810*/  STG.E desc[UR14][R44.64+0x80], R35 ;  /* 0x000080232c007986 */ /* 0x000fe2000c10190e */
[----:B------:R-:W-:Y:S05]  /*1820*/  EXIT ;  /* 0x000000000000794d */ /* 0x000fea0003800000 */
.L_x_0:
[----:B------:R-:W-:-:S00]  /*1830*/  BRA `(.L_x_0) ;  /* 0xfffffffc00fc7947 */ /* 0x000fc0000383ffff */
[----:B------:R-:W-:-:S00]  /*1840*/  NOP ;  /* 0x0000000000007918 */ /* 0x000fc00000000000 */
        /* <DEDUP_REMOVED lines=11> */
.L_x_1:


//--------------------- .nv.shared.gluon_mma      --------------------------
	.section	.nv.shared.gluon_mma,"aw",@nobits
	.sectionflags	@""
	.align	16
	.zero		1024


//--------------------- .nv.shared.reserved.0     --------------------------
	.section	.nv.shared.reserved.0,"aw",@nobits
	.weak		__nv_reservedSMEM_offset_0_alias
	.size		__nv_reservedSMEM_offset_0_alias, 0, 0
	.other		__nv_reservedSMEM_offset_0_alias,@"STO_CUDA_RESERVED_SHARED STV_DEFAULT"
__nv_reservedSMEM_offset_0_alias:
	.zero		0


//--------------------- .nv.constant0.gluon_mma   --------------------------
	.section	.nv.constant0.gluon_mma,"a",@progbits
	.sectionflags	@""
	.align	4
.nv.constant0.gluon_mma:
	.zero		568


//--------------------- SYMBOLS --------------------------

	.type		.nv.reservedSmem.offset0,@object
	.size		.nv.reservedSmem.offset0,0x4
